//
// Generated by NVIDIA NVVM Compiler
//
// Compiler Build ID: CL-36424714
// Cuda compilation tools, release 13.0, V13.0.88
// Based on NVVM 20.0.0
//

.version 9.0
.target sm_100
.address_size 64

	// .globl	_Z6vecaddPiS_S_i

.visible .entry _Z6vecaddPiS_S_i(
	.param .u64 .ptr .align 1 _Z6vecaddPiS_S_i_param_0,
	.param .u64 .ptr .align 1 _Z6vecaddPiS_S_i_param_1,
	.param .u64 .ptr .align 1 _Z6vecaddPiS_S_i_param_2,
	.param .u32 _Z6vecaddPiS_S_i_param_3
)
{
	.reg .pred 	%p<2>;
	.reg .b32 	%r<11>;
	.reg .b64 	%rd<11>;

	ld.param.u64 	%rd1, [_Z6vecaddPiS_S_i_param_0];
	ld.param.u64 	%rd2, [_Z6vecaddPiS_S_i_param_1];
	ld.param.u64 	%rd3, [_Z6vecaddPiS_S_i_param_2];
	ld.param.u32 	%r2, [_Z6vecaddPiS_S_i_param_3];
	mov.u32 	%r3, %ctaid.x;
	mov.u32 	%r4, %ntid.x;
	mov.u32 	%r5, %tid.x;
	mad.lo.s32 	%r1, %r3, %r4, %r5;
	setp.ge.s32 	%p1, %r1, %r2;
	@%p1 bra 	$L__BB0_2;
	cvta.to.global.u64 	%rd4, %rd1;
	cvta.to.global.u64 	%rd5, %rd2;
	cvta.to.global.u64 	%rd6, %rd3;
	mul.wide.s32 	%rd7, %r1, 4;
	add.s64 	%rd8, %rd4, %rd7;
	ld.global.u32 	%r6, [%rd8];
	add.s64 	%rd9, %rd5, %rd7;
	ld.global.u32 	%r7, [%rd9];
	add.s32 	%r8, %r7, %r6;
	add.s64 	%rd10, %rd6, %rd7;
	ld.global.u32 	%r9, [%rd10];
	add.s32 	%r10, %r8, %r9;
	st.global.u32 	[%rd10], %r10;
$L__BB0_2:
	ret;

}


// ===== COMPILED SASS (sm_100) =====

	.target	sm_100

	.elftype	@"ET_EXEC"


//--------------------- .note.nv.tkinfo           --------------------------
	.section	.note.nv.tkinfo,"",@"SHT_NOTE"
	.sectionflags	@"SHF_NOTE_NV_TKINFO"
	.tkinfo
        /*0018*/ 	.word	0x00000002
        /*0030*/ 	.string	""
        /*0030*/ 	.string	"ptxas"
        /*0030*/ 	.string	"Cuda compilation tools, release 13.0, V13.0.88"
        /*0030*/ 	.string	"Build cuda_13.0.r13.0/compiler.36424714_0"
        /*0030*/ 	.string	"-arch sm_100 -m 64 "



//--------------------- .note.nv.cuinfo           --------------------------
	.section	.note.nv.cuinfo,"",@"SHT_NOTE"
	.sectionflags	@"SHF_NOTE_NV_CUINFO"
        /*0018*/ 	.short	0x0002
        /*001a*/ 	.short	0x0064
        /*001c*/ 	.short	0x0082
	.zero		2


//--------------------- .nv.info                  --------------------------
	.section	.nv.info,"",@"SHT_CUDA_INFO"
	.align	4


	//----- nvinfo : EIATTR_REGCOUNT
	.align		4
        /*0000*/ 	.byte	0x04, 0x2f
        /*0002*/ 	.short	(.L_1 - .L_0)
	.align		4
.L_0:
        /*0004*/ 	.word	index@(_Z6vecaddPiS_S_i)
        /*0008*/ 	.word	0x0000000c


	//----- nvinfo : EIATTR_FRAME_SIZE
	.align		4
.L_1:
        /*000c*/ 	.byte	0x04, 0x11
        /*000e*/ 	.short	(.L_3 - .L_2)
	.align		4
.L_2:
        /*0010*/ 	.word	index@(_Z6vecaddPiS_S_i)
        /*0014*/ 	.word	0x00000000


	//----- nvinfo : EIATTR_MIN_STACK_SIZE
	.align		4
.L_3:
        /*0018*/ 	.byte	0x04, 0x12
        /*001a*/ 	.short	(.L_5 - .L_4)
	.align		4
.L_4:
        /*001c*/ 	.word	index@(_Z6vecaddPiS_S_i)
        /*0020*/ 	.word	0x00000000
.L_5:


//--------------------- .nv.compat                --------------------------
	.section	.nv.compat,"",@"SHT_CUDA_COMPAT_INFO"
	.align	4
        /*0000*/ 	.byte	0x02, 0x09, 0x00, 0x00, 0x02, 0x02, 0x01, 0x00, 0x02, 0x05, 0x05, 0x00, 0x03, 0x07, 0x01, 0x01
        /*0010*/ 	.byte	0x02, 0x03, 0x00, 0x00, 0x02, 0x06, 0x01, 0x00, 0x04, 0x0b, 0x08, 0x00, 0x09, 0x00, 0x00, 0x00
        /*0020*/ 	.byte	0x00, 0x00, 0x00, 0x00


//--------------------- .nv.info._Z6vecaddPiS_S_i --------------------------
	.section	.nv.info._Z6vecaddPiS_S_i,"",@"SHT_CUDA_INFO"
	.sectionflags	@""
	.align	4


	//----- nvinfo : EIATTR_CUDA_API_VERSION
	.align		4
        /*0000*/ 	.byte	0x04, 0x37
        /*0002*/ 	.short	(.L_7 - .L_6)
.L_6:
        /*0004*/ 	.word	0x00000082


	//----- nvinfo : EIATTR_KPARAM_INFO
	.align		4
.L_7:
        /*0008*/ 	.byte	0x04, 0x17
        /*000a*/ 	.short	(.L_9 - .L_8)
.L_8:
        /*000c*/ 	.word	0x00000000
        /*0010*/ 	.short	0x0003
        /*0012*/ 	.short	0x0018
        /*0014*/ 	.byte	0x00, 0xf0, 0x11, 0x00


	//----- nvinfo : EIATTR_KPARAM_INFO
	.align		4
.L_9:
        /*0018*/ 	.byte	0x04, 0x17
        /*001a*/ 	.short	(.L_11 - .L_10)
.L_10:
        /*001c*/ 	.word	0x00000000
        /*0020*/ 	.short	0x0002
        /*0022*/ 	.short	0x0010
        /*0024*/ 	.byte	0x00, 0xf5, 0x21, 0x00


	//----- nvinfo : EIATTR_KPARAM_INFO
	.align		4
.L_11:
        /*0028*/ 	.byte	0x04, 0x17
        /*002a*/ 	.short	(.L_13 - .L_12)
.L_12:
        /*002c*/ 	.word	0x00000000
        /*0030*/ 	.short	0x0001
        /*0032*/ 	.short	0x0008
        /*0034*/ 	.byte	0x00, 0xf5, 0x21, 0x00


	//----- nvinfo : EIATTR_KPARAM_INFO
	.align		4
.L_13:
        /*0038*/ 	.byte	0x04, 0x17
        /*003a*/ 	.short	(.L_15 - .L_14)
.L_14:
        /*003c*/ 	.word	0x00000000
        /*0040*/ 	.short	0x0000
        /*0042*/ 	.short	0x0000
        /*0044*/ 	.byte	0x00, 0xf5, 0x21, 0x00


	//----- nvinfo : EIATTR_SPARSE_MMA_MASK
	.align		4
.L_15:
        /*0048*/ 	.byte	0x03, 0x50
        /*004a*/ 	.short	0x0000


	//----- nvinfo : EIATTR_MAXREG_COUNT
	.align		4
        /*004c*/ 	.byte	0x03, 0x1b
        /*004e*/ 	.short	0x00ff


	//----- nvinfo : EIATTR_MERCURY_ISA_VERSION
	.align		4
        /*0050*/ 	.byte	0x03, 0x5f
        /*0052*/ 	.short	0x0101


	//----- nvinfo : EIATTR_VRC_CTA_INIT_COUNT
	.align		4
        /*0054*/ 	.byte	0x02, 0x4a
	.zero		1
	.zero		1


	//----- nvinfo : EIATTR_EXIT_INSTR_OFFSETS
	.align		4
        /*0058*/ 	.byte	0x04, 0x1c
        /*005a*/ 	.short	(.L_17 - .L_16)


	//   ....[0]....
.L_16:
        /*005c*/ 	.word	0x00000070


	//   ....[1]....
        /*0060*/ 	.word	0x00000140


	//----- nvinfo : EIATTR_CBANK_PARAM_SIZE
	.align		4
.L_17:
        /*0064*/ 	.byte	0x03, 0x19
        /*0066*/ 	.short	0x001c


	//----- nvinfo : EIATTR_PARAM_CBANK
	.align		4
        /*0068*/ 	.byte	0x04, 0x0a
        /*006a*/ 	.short	(.L_19 - .L_18)
	.align		4
.L_18:
        /*006c*/ 	.word	index@(.nv.constant0._Z6vecaddPiS_S_i)
        /*0070*/ 	.short	0x0380
        /*0072*/ 	.short	0x001c


	//----- nvinfo : EIATTR_SW_WAR
	.align		4
.L_19:
        /*0074*/ 	.byte	0x04, 0x36
        /*0076*/ 	.short	(.L_21 - .L_20)
.L_20:
        /*0078*/ 	.word	0x00000008
.L_21:


//--------------------- .nv.callgraph             --------------------------
	.section	.nv.callgraph,"",@"SHT_CUDA_CALLGRAPH"
	.align	4
	.sectionentsize	8
	.align		4
        /*0000*/ 	.word	0x00000000
	.align		4
        /*0004*/ 	.word	0xffffffff
	.align		4
        /*0008*/ 	.word	0x00000000
	.align		4
        /*000c*/ 	.word	0xfffffffe
	.align		4
        /*0010*/ 	.word	0x00000000
	.align		4
        /*0014*/ 	.word	0xfffffffd
	.align		4
        /*0018*/ 	.word	0x00000000
	.align		4
        /*001c*/ 	.word	0xfffffffc


//--------------------- .text._Z6vecaddPiS_S_i    --------------------------
	.section	.text._Z6vecaddPiS_S_i,"ax",@progbits
	.align	128
        .global         _Z6vecaddPiS_S_i
        .type           _Z6vecaddPiS_S_i,@function
        .size           _Z6vecaddPiS_S_i,(.L_x_1 - _Z6vecaddPiS_S_i)
        .other          _Z6vecaddPiS_S_i,@"STO_CUDA_ENTRY STV_DEFAULT"
_Z6vecaddPiS_S_i:
.text._Z6vecaddPiS_S_i:
[----:B------:R-:W-:Y:S01]  /*0000*/  LDC R1, c[0x0][0x37c] ;  /* 0x0000df00ff017b82 */ /* 0x000fe20000000800 */
[----:B------:R-:W0:Y:S07]  /*0010*/  S2R R0, SR_TID.X ;  /* 0x0000000000007919 */ /* 0x000e2e0000002100 */
[----:B------:R-:W0:Y:S01]  /*0020*/  S2UR UR4, SR_CTAID.X ;  /* 0x00000000000479c3 */ /* 0x000e220000002500 */
[----:B------:R-:W1:Y:S07]  /*0030*/  LDCU UR5, c[0x0][0x398] ;  /* 0x00007300ff0577ac */ /* 0x000e6e0008000800 */
[----:B------:R-:W0:Y:S02]  /*0040*/  LDC R9, c[0x0][0x360] ;  /* 0x0000d800ff097b82 */ /* 0x000e240000000800 */
[----:B0-----:R-:W-:-:S05]  /*0050*/  IMAD R9, R9, UR4, R0 ;  /* 0x0000000409097c24 */ /* 0x001fca000f8e0200 */
[----:B-1----:R-:W-:-:S13]  /*0060*/  ISETP.GE.AND P0, PT, R9, UR5, PT ;  /* 0x0000000509007c0c */ /* 0x002fda000bf06270 */
[----:B------:R-:W-:Y:S05]  /*0070*/  @P0 EXIT ;  /* 0x000000000000094d */ /* 0x000fea0003800000 */
[----:B------:R-:W0:Y:S01]  /*0080*/  LDC.64 R2, c[0x0][0x380] ;  /* 0x0000e000ff027b82 */ /* 0x000e220000000a00 */
[----:B------:R-:W1:Y:S07]  /*0090*/  LDCU.64 UR4, c[0x0][0x358] ;  /* 0x00006b00ff0477ac */ /* 0x000e6e0008000a00 */
[----:B------:R-:W2:Y:S08]  /*00a0*/  LDC.64 R4, c[0x0][0x388] ;  /* 0x0000e200ff047b82 */ /* 0x000eb00000000a00 */
[----:B------:R-:W3:Y:S01]  /*00b0*/  LDC.64 R6, c[0x0][0x390] ;  /* 0x0000e400ff067b82 */ /* 0x000ee20000000a00 */
[----:B0-----:R-:W-:-:S06]  /*00c0*/  IMAD.WIDE R2, R9, 0x4, R2 ;  /* 0x0000000409027825 */ /* 0x001fcc00078e0202 */
[----:B-1----:R-:W4:Y:S01]  /*00d0*/  LDG.E R2, desc[UR4][R2.64] ;  /* 0x0000000402027981 */ /* 0x002f22000c1e1900 */
[----:B--2---:R-:W-:-:S06]  /*00e0*/  IMAD.WIDE R4, R9, 0x4, R4 ;  /* 0x0000000409047825 */ /* 0x004fcc00078e0204 */
[----:B------:R-:W4:Y:S01]  /*00f0*/  LDG.E R5, desc[UR4][R4.64] ;  /* 0x0000000404057981 */ /* 0x000f22000c1e1900 */
[----:B---3--:R-:W-:-:S05]  /*0100*/  IMAD.WIDE R6, R9, 0x4, R6 ;  /* 0x0000000409067825 */ /* 0x008fca00078e0206 */
[----:B------:R-:W4:Y:S02]  /*0110*/  LDG.E R0, desc[UR4][R6.64] ;  /* 0x0000000406007981 */ /* 0x000f24000c1e1900 */
[----:B----4-:R-:W-:-:S05]  /*0120*/  IADD3 R9, PT, PT, R0, R5, R2 ;  /* 0x0000000500097210 */ /* 0x010fca0007ffe002 */
[----:B------:R-:W-:Y:S01]  /*0130*/  STG.E desc[UR4][R6.64], R9 ;  /* 0x0000000906007986 */ /* 0x000fe2000c101904 */
[----:B------:R-:W-:Y:S05]  /*0140*/  EXIT ;  /* 0x000000000000794d */ /* 0x000fea0003800000 */
.L_x_0:
[----:B------:R-:W-:-:S00]  /*0150*/  BRA `(.L_x_0) ;  /* 0xfffffffc00fc7947 */ /* 0x000fc0000383ffff */
[----:B------:R-:W-:-:S00]  /*0160*/  NOP ;  /* 0x0000000000007918 */ /* 0x000fc00000000000 */
        /* <DEDUP_REMOVED lines=9> */
.L_x_1:


//--------------------- .nv.shared.reserved.0     --------------------------
	.section	.nv.shared.reserved.0,"aw",@nobits
	.weak		__nv_reservedSMEM_offset_0_alias
	.size		__nv_reservedSMEM_offset_0_alias, 0, 64
	.other		__nv_reservedSMEM_offset_0_alias,@"STO_CUDA_RESERVED_SHARED STV_DEFAULT"
__nv_reservedSMEM_offset_0_alias:
	.zero		0
	.zero		64


//--------------------- .nv.constant0._Z6vecaddPiS_S_i --------------------------
	.section	.nv.constant0._Z6vecaddPiS_S_i,"a",@progbits
	.sectionflags	@""
	.align	4
.nv.constant0._Z6vecaddPiS_S_i:
	.zero		924


//--------------------- SYMBOLS --------------------------

	.type		.nv.reservedSmem.offset0,@object
	.size		.nv.reservedSmem.offset0,0x4
